	.headerflags	@"EF_CUDA_TEXMODE_UNIFIED EF_CUDA_64BIT_ADDRESS EF_CUDA_ACCELERATORS EF_CUDA_SM90 EF_CUDA_VIRTUAL_SM(EF_CUDA_SM90)"
	.elftype	@"ET_EXEC"


//--------------------- .nv.info                  --------------------------
	.section	.nv.info,"",@"SHT_CUDA_INFO"
	.align	4


	//----- nvinfo : EIATTR_REGCOUNT
	.align		4
        /*0000*/ 	.byte	0x04, 0x2f
        /*0002*/ 	.short	(.L_3 - .L_2)
	.align		4
.L_2:
        /*0004*/ 	.word	index@(triton_poi_fused__native_batch_norm_legit_no_training_add_relu_18)
        /*0008*/ 	.word	0x0000003a


	//----- nvinfo : EIATTR_MIN_STACK_SIZE
	.align		4
.L_3:
        /*000c*/ 	.byte	0x04, 0x12
        /*000e*/ 	.short	(.L_5 - .L_4)
	.align		4
.L_4:
        /*0010*/ 	.word	index@(triton_poi_fused__native_batch_norm_legit_no_training_add_relu_18)
        /*0014*/ 	.word	0x00000000


	//----- nvinfo : EIATTR_FRAME_SIZE
	.align		4
.L_5:
        /*0018*/ 	.byte	0x04, 0x11
        /*001a*/ 	.short	(.L_7 - .L_6)
	.align		4
.L_6:
        /*001c*/ 	.word	index@(triton_poi_fused__native_batch_norm_legit_no_training_add_relu_18)
        /*0020*/ 	.word	0x00000000


	//----- nvinfo : EIATTR_MIN_STACK_SIZE
	.align		4
.L_7:
        /*0024*/ 	.byte	0x04, 0x12
        /*0026*/ 	.short	(.L_9 - .L_8)
	.align		4
.L_8:
        /*0028*/ 	.word	index@(triton_poi_fused__native_batch_norm_legit_no_training_add_relu_18)
        /*002c*/ 	.word	0x00000000
.L_9:


//--------------------- .nv.info.triton_poi_fused__native_batch_norm_legit_no_training_add_relu_18 --------------------------
	.section	.nv.info.triton_poi_fused__native_batch_norm_legit_no_training_add_relu_18,"",@"SHT_CUDA_INFO"
	.sectionflags	@""
	.align	4


	//----- nvinfo : EIATTR_CUDA_API_VERSION
	.align		4
        /*0000*/ 	.byte	0x04, 0x37
        /*0002*/ 	.short	(.L_11 - .L_10)
.L_10:
        /*0004*/ 	.word	0x0000007c


	//----- nvinfo : EIATTR_KPARAM_INFO
	.align		4
.L_11:
        /*0008*/ 	.byte	0x04, 0x17
        /*000a*/ 	.short	(.L_13 - .L_12)
.L_12:
        /*000c*/ 	.word	0x00000000
        /*0010*/ 	.short	0x0009
        /*0012*/ 	.short	0x0044
        /*0014*/ 	.byte	0x00, 0xf0, 0x11, 0x00


	//----- nvinfo : EIATTR_KPARAM_INFO
	.align		4
.L_13:
        /*0018*/ 	.byte	0x04, 0x17
        /*001a*/ 	.short	(.L_15 - .L_14)
.L_14:
        /*001c*/ 	.word	0x00000000
        /*0020*/ 	.short	0x0008
        /*0022*/ 	.short	0x0040
        /*0024*/ 	.byte	0x00, 0xf0, 0x11, 0x00


	//----- nvinfo : EIATTR_KPARAM_INFO
	.align		4
.L_15:
        /*0028*/ 	.byte	0x04, 0x17
        /*002a*/ 	.short	(.L_17 - .L_16)
.L_16:
        /*002c*/ 	.word	0x00000000
        /*0030*/ 	.short	0x0007
        /*0032*/ 	.short	0x0038
        /*0034*/ 	.byte	0x00, 0xf4, 0x21, 0x00


	//----- nvinfo : EIATTR_KPARAM_INFO
	.align		4
.L_17:
        /*0038*/ 	.byte	0x04, 0x17
        /*003a*/ 	.short	(.L_19 - .L_18)
.L_18:
        /*003c*/ 	.word	0x00000000
        /*0040*/ 	.short	0x0006
        /*0042*/ 	.short	0x0030
        /*0044*/ 	.byte	0x00, 0xf4, 0x21, 0x00


	//----- nvinfo : EIATTR_KPARAM_INFO
	.align		4
.L_19:
        /*0048*/ 	.byte	0x04, 0x17
        /*004a*/ 	.short	(.L_21 - .L_20)
.L_20:
        /*004c*/ 	.word	0x00000000
        /*0050*/ 	.short	0x0005
        /*0052*/ 	.short	0x0028
        /*0054*/ 	.byte	0x00, 0xf4, 0x21, 0x00


	//----- nvinfo : EIATTR_KPARAM_INFO
	.align		4
.L_21:
        /*0058*/ 	.byte	0x04, 0x17
        /*005a*/ 	.short	(.L_23 - .L_22)
.L_22:
        /*005c*/ 	.word	0x00000000
        /*0060*/ 	.short	0x0004
        /*0062*/ 	.short	0x0020
        /*0064*/ 	.byte	0x00, 0xf4, 0x21, 0x00


	//----- nvinfo : EIATTR_KPARAM_INFO
	.align		4
.L_23:
        /*0068*/ 	.byte	0x04, 0x17
        /*006a*/ 	.short	(.L_25 - .L_24)
.L_24:
        /*006c*/ 	.word	0x00000000
        /*0070*/ 	.short	0x0003
        /*0072*/ 	.short	0x0018
        /*0074*/ 	.byte	0x00, 0xf4, 0x21, 0x00


	//----- nvinfo : EIATTR_KPARAM_INFO
	.align		4
.L_25:
        /*0078*/ 	.byte	0x04, 0x17
        /*007a*/ 	.short	(.L_27 - .L_26)
.L_26:
        /*007c*/ 	.word	0x00000000
        /*0080*/ 	.short	0x0002
        /*0082*/ 	.short	0x0010
        /*0084*/ 	.byte	0x00, 0xf4, 0x21, 0x00


	//----- nvinfo : EIATTR_KPARAM_INFO
	.align		4
.L_27:
        /*0088*/ 	.byte	0x04, 0x17
        /*008a*/ 	.short	(.L_29 - .L_28)
.L_28:
        /*008c*/ 	.word	0x00000000
        /*0090*/ 	.short	0x0001
        /*0092*/ 	.short	0x0008
        /*0094*/ 	.byte	0x00, 0xf4, 0x21, 0x00


	//----- nvinfo : EIATTR_KPARAM_INFO
	.align		4
.L_29:
        /*0098*/ 	.byte	0x04, 0x17
        /*009a*/ 	.short	(.L_31 - .L_30)
.L_30:
        /*009c*/ 	.word	0x00000000
        /*00a0*/ 	.short	0x0000
        /*00a2*/ 	.short	0x0000
        /*00a4*/ 	.byte	0x00, 0xf4, 0x21, 0x00


	//----- nvinfo : EIATTR_SPARSE_MMA_MASK
	.align		4
.L_31:
        /*00a8*/ 	.byte	0x03, 0x50
        /*00aa*/ 	.short	0x0000


	//----- nvinfo : EIATTR_MAXREG_COUNT
	.align		4
        /*00ac*/ 	.byte	0x03, 0x1b
        /*00ae*/ 	.short	0x00ff


	//----- nvinfo : EIATTR_EXIT_INSTR_OFFSETS
	.align		4
        /*00b0*/ 	.byte	0x04, 0x1c
        /*00b2*/ 	.short	(.L_33 - .L_32)


	//   ....[0]....
.L_32:
        /*00b4*/ 	.word	0x00001900


	//   ....[1]....
        /*00b8*/ 	.word	0x00001940


	//----- nvinfo : EIATTR_REQNTID
	.align		4
.L_33:
        /*00bc*/ 	.byte	0x04, 0x10
        /*00be*/ 	.short	(.L_35 - .L_34)
.L_34:
        /*00c0*/ 	.word	0x00000100
        /*00c4*/ 	.word	0x00000001
        /*00c8*/ 	.word	0x00000001


	//----- nvinfo : EIATTR_CBANK_PARAM_SIZE
	.align		4
.L_35:
        /*00cc*/ 	.byte	0x03, 0x19
        /*00ce*/ 	.short	0x0048


	//----- nvinfo : EIATTR_PARAM_CBANK
	.align		4
        /*00d0*/ 	.byte	0x04, 0x0a
        /*00d2*/ 	.short	(.L_37 - .L_36)
	.align		4
.L_36:
        /*00d4*/ 	.word	index@(.nv.constant0.triton_poi_fused__native_batch_norm_legit_no_training_add_relu_18)
        /*00d8*/ 	.short	0x0210
        /*00da*/ 	.short	0x0048


	//----- nvinfo : EIATTR_SW_WAR
	.align		4
.L_37:
        /*00dc*/ 	.byte	0x04, 0x36
        /*00de*/ 	.short	(.L_39 - .L_38)
.L_38:
        /*00e0*/ 	.word	0x00000008
.L_39:


//--------------------- .nv.callgraph             --------------------------
	.section	.nv.callgraph,"",@"SHT_CUDA_CALLGRAPH"
	.align	4
	.sectionentsize	8
	.align		4
        /*0000*/ 	.word	0x00000000
	.align		4
        /*0004*/ 	.word	0xffffffff
	.align		4
        /*0008*/ 	.word	0x00000000
	.align		4
        /*000c*/ 	.word	0xfffffffe
	.align		4
        /*0010*/ 	.word	0x00000000
	.align		4
        /*0014*/ 	.word	0xfffffffd
	.align		4
        /*0018*/ 	.word	0x00000000
	.align		4
        /*001c*/ 	.word	0xfffffffc


//--------------------- .nv.constant4             --------------------------
	.section	.nv.constant4,"a",@progbits
	.align	8
	.align		8
.nv.constant4:
        /*0000*/ 	.dword	_$_str
	.align		8
        /*0008*/ 	.dword	_$_str_$_2


//--------------------- .text.triton_poi_fused__native_batch_norm_legit_no_training_add_relu_18 --------------------------
	.section	.text.triton_poi_fused__native_batch_norm_legit_no_training_add_relu_18,"ax",@progbits
	.sectionflags	@"SHF_BARRIERS=1"
	.align	128
        .global         triton_poi_fused__native_batch_norm_legit_no_training_add_relu_18
        .type           triton_poi_fused__native_batch_norm_legit_no_training_add_relu_18,@function
        .size           triton_poi_fused__native_batch_norm_legit_no_training_add_relu_18,(.L_x_1 - triton_poi_fused__native_batch_norm_legit_no_training_add_relu_18)
        .other          triton_poi_fused__native_batch_norm_legit_no_training_add_relu_18,@"STO_CUDA_ENTRY STV_DEFAULT"
triton_poi_fused__native_batch_norm_legit_no_training_add_relu_18:
.text.triton_poi_fused__native_batch_norm_legit_no_training_add_relu_18:
[----:B------:R-:W0:Y:S01]  /*0000*/  LDC R1, c[0x0][0x28] ;  /* 0x00000a00ff017b82 */ /* 0x000e220000000800 */
[----:B------:R-:W1:Y:S07]  /*0010*/  S2R R22, SR_TID.X ;  /* 0x0000000000167919 */ /* 0x000e6e0000002100 */
[----:B------:R-:W2:Y:S01]  /*0020*/  LDC.64 R24, c[0x0][0x210] ;  /* 0x00008400ff187b82 */ /* 0x000ea20000000a00 */
[----:B------:R-:W-:Y:S01]  /*0030*/  CS2R R6, SRZ ;  /* 0x0000000000067805 */ /* 0x000fe2000001ff00 */
[----:B------:R-:W-:Y:S01]  /*0040*/  ULDC.64 UR6, c[0x0][0x208] ;  /* 0x0000820000067ab9 */ /* 0x000fe20000000a00 */
[----:B------:R-:W3:Y:S01]  /*0050*/  S2R R21, SR_CTAID.Y ;  /* 0x0000000000157919 */ /* 0x000ee20000002600 */
[----:B------:R-:W-:-:S02]  /*0060*/  CS2R R8, SRZ ;  /* 0x0000000000087805 */ /* 0x000fc4000001ff00 */
[----:B------:R-:W-:Y:S01]  /*0070*/  CS2R R10, SRZ ;  /* 0x00000000000a7805 */ /* 0x000fe2000001ff00 */
[----:B------:R-:W4:Y:S01]  /*0080*/  S2R R38, SR_CTAID.X ;  /* 0x0000000000267919 */ /* 0x000f220000002500 */
[----:B------:R-:W-:Y:S02]  /*0090*/  CS2R R12, SRZ ;  /* 0x00000000000c7805 */ /* 0x000fe4000001ff00 */
[----:B------:R-:W-:Y:S01]  /*00a0*/  CS2R R14, SRZ ;  /* 0x00000000000e7805 */ /* 0x000fe2000001ff00 */
[----:B------:R-:W5:Y:S01]  /*00b0*/  S2UR UR5, SR_CgaCtaId ;  /* 0x00000000000579c3 */ /* 0x000f620000008800 */
[----:B------:R-:W-:Y:S01]  /*00c0*/  UMOV UR4, 0x400 ;  /* 0x0000040000047882 */ /* 0x000fe20000000000 */
[----:B------:R-:W-:-:S06]  /*00d0*/  HFMA2.MMA R42, -RZ, RZ, 0, 0 ;  /* 0x00000000ff2a7435 */ /* 0x000fcc00000001ff */
[----:B------:R-:W2:Y:S01]  /*00e0*/  LDC.64 R40, c[0x0][0x230] ;  /* 0x00008c00ff287b82 */ /* 0x000ea20000000a00 */
[----:B-1----:R-:W-:Y:S01]  /*00f0*/  IMAD.SHL.U32 R23, R22, 0x4, RZ ;  /* 0x0000000416177824 */ /* 0x002fe200078e00ff */
[----:B------:R-:W-:-:S04]  /*0100*/  SHF.R.U32.HI R4, RZ, 0x6, R22 ;  /* 0x00000006ff047819 */ /* 0x000fc80000011616 */
[----:B------:R-:W-:Y:S01]  /*0110*/  LOP3.LUT R0, R23, 0xfc, RZ, 0xc0, !PT ;  /* 0x000000fc17007812 */ /* 0x000fe200078ec0ff */
[----:B----4-:R-:W-:-:S03]  /*0120*/  IMAD.SHL.U32 R38, R38, 0x10, RZ ;  /* 0x0000001026267824 */ /* 0x010fc600078e00ff */
[----:B---3--:R-:W-:-:S04]  /*0130*/  PRMT R0, R0, 0x6540, R21 ;  /* 0x0000654000007816 */ /* 0x008fc80000000015 */
[----:B------:R-:W-:Y:S02]  /*0140*/  SHF.R.S32.HI R3, RZ, 0x1f, R0 ;  /* 0x0000001fff037819 */ /* 0x000fe40000011400 */
[----:B------:R-:W-:Y:S02]  /*0150*/  ISETP.GE.AND P1, PT, R0, 0x200, PT ;  /* 0x000002000000780c */ /* 0x000fe40003f26270 */
[----:B------:R-:W-:-:S04]  /*0160*/  LEA.HI R3, R3, R0, RZ, 0x7 ;  /* 0x0000000003037211 */ /* 0x000fc800078f38ff */
[C---:B------:R-:W-:Y:S01]  /*0170*/  LOP3.LUT R5, R3.reuse, 0xffffff80, RZ, 0xc0, !PT ;  /* 0xffffff8003057812 */ /* 0x040fe200078ec0ff */
[----:B------:R-:W-:Y:S01]  /*0180*/  IMAD.SHL.U32 R2, R3, 0x400, RZ ;  /* 0x0000040003027824 */ /* 0x000fe200078e00ff */
[----:B------:R-:W-:-:S04]  /*0190*/  SGXT.U32 R3, R4, 0x2 ;  /* 0x000000020403781a */ /* 0x000fc80000000000 */
[----:B------:R-:W-:-:S04]  /*01a0*/  LOP3.LUT R2, R2, 0xfffe0000, RZ, 0xc0, !PT ;  /* 0xfffe000002027812 */ /* 0x000fc800078ec0ff */
[----:B------:R-:W-:Y:S02]  /*01b0*/  IADD3 R27, R2, R0, -R5 ;  /* 0x00000000021b7210 */ /* 0x000fe40007ffe805 */
[----:B------:R-:W-:Y:S02]  /*01c0*/  CS2R R4, SRZ ;  /* 0x0000000000047805 */ /* 0x000fe4000001ff00 */
[----:B------:R-:W-:-:S04]  /*01d0*/  LOP3.LUT R0, R38, R3, RZ, 0xfc, !PT ;  /* 0x0000000326007212 */ /* 0x000fc800078efcff */
[C---:B------:R-:W-:Y:S01]  /*01e0*/  ISETP.LT.AND P0, PT, R0.reuse, 0x400, !P1 ;  /* 0x000004000000780c */ /* 0x040fe20004f01270 */
[C---:B------:R-:W-:Y:S01]  /*01f0*/  IMAD R36, R0.reuse, 0x80, R27 ;  /* 0x0000008000247824 */ /* 0x040fe200078e021b */
[C---:B------:R-:W-:Y:S02]  /*0200*/  LOP3.LUT R2, R0.reuse, 0x4, RZ, 0xfc, !PT ;  /* 0x0000000400027812 */ /* 0x040fe400078efcff */
[----:B------:R-:W-:Y:S01]  /*0210*/  LOP3.LUT R3, R0, 0x8, RZ, 0xfc, !PT ;  /* 0x0000000800037812 */ /* 0x000fe200078efcff */
[----:B--2---:R-:W-:Y:S01]  /*0220*/  IMAD.WIDE R16, R36, 0x4, R24 ;  /* 0x0000000424107825 */ /* 0x004fe200078e0218 */
[C---:B------:R-:W-:Y:S02]  /*0230*/  ISETP.LT.AND P3, PT, R2.reuse, 0x400, !P1 ;  /* 0x000004000200780c */ /* 0x040fe40004f61270 */
[----:B------:R-:W-:Y:S01]  /*0240*/  SHF.R.U32.HI R20, RZ, 0x2, R22 ;  /* 0x00000002ff147819 */ /* 0x000fe20000011616 */
[----:B------:R-:W-:Y:S01]  /*0250*/  IMAD R2, R2, 0x80, R27 ;  /* 0x0000008002027824 */ /* 0x000fe200078e021b */
[----:B-----5:R-:W-:Y:S01]  /*0260*/  UPRMT UR4, UR5, 0x654, UR4 ;  /* 0x0000065405047896 */ /* 0x020fe20008000004 */
[----:B------:R-:W-:-:S02]  /*0270*/  SHF.R.S32.HI R30, RZ, 0x17, R21 ;  /* 0x00000017ff1e7819 */ /* 0x000fc40000011415 */
[----:B------:R1:W2:Y:S01]  /*0280*/  @P0 LDG.E.EL.128 R4, desc[UR6][R16.64] ;  /* 0x0000000610040981 */ /* 0x0002a2000c2e1d00 */
[----:B------:R-:W-:Y:S01]  /*0290*/  IMAD.WIDE R18, R2, 0x4, R24 ;  /* 0x0000000402127825 */ /* 0x000fe200078e0218 */
[----:B------:R-:W-:Y:S02]  /*02a0*/  LOP3.LUT R37, R23, 0x3fc, RZ, 0xc0, !PT ;  /* 0x000003fc17257812 */ /* 0x000fe400078ec0ff */
[----:B------:R-:W-:Y:S02]  /*02b0*/  P2R R26, PR, RZ, 0x1 ;  /* 0x00000001ff1a7803 */ /* 0x000fe40000000000 */
[----:B------:R3:W4:Y:S01]  /*02c0*/  @P3 LDG.E.EL.128 R8, desc[UR6][R18.64] ;  /* 0x0000000612083981 */ /* 0x000722000c2e1d00 */
[C---:B------:R-:W-:Y:S01]  /*02d0*/  ISETP.LT.AND P2, PT, R3.reuse, 0x400, !P1 ;  /* 0x000004000300780c */ /* 0x040fe20004f41270 */
[----:B------:R-:W-:-:S04]  /*02e0*/  IMAD R3, R3, 0x80, R27 ;  /* 0x0000008003037824 */ /* 0x000fc800078e021b */
[----:B------:R-:W-:-:S08]  /*02f0*/  IMAD.WIDE R28, R3, 0x4, R24 ;  /* 0x00000004031c7825 */ /* 0x000fd000078e0218 */
[----:B------:R5:W4:Y:S01]  /*0300*/  @P2 LDG.E.EL.128 R12, desc[UR6][R28.64] ;  /* 0x000000061c0c2981 */ /* 0x000b22000c2e1d00 */
[----:B------:R-:W-:-:S04]  /*0310*/  LOP3.LUT R0, R0, 0xc, RZ, 0xfc, !PT ;  /* 0x0000000c00007812 */ /* 0x000fc800078efcff */
[C---:B------:R-:W-:Y:S01]  /*0320*/  ISETP.LT.AND P1, PT, R0.reuse, 0x400, !P1 ;  /* 0x000004000000780c */ /* 0x040fe20004f21270 */
[----:B------:R-:W-:Y:S01]  /*0330*/  IMAD R0, R0, 0x80, R27 ;  /* 0x0000008000007824 */ /* 0x000fe200078e021b */
[----:B-1----:R-:W-:Y:S02]  /*0340*/  CS2R R16, SRZ ;  /* 0x0000000000107805 */ /* 0x002fe4000001ff00 */
[----:B---3--:R-:W-:Y:S01]  /*0350*/  CS2R R18, SRZ ;  /* 0x0000000000127805 */ /* 0x008fe2000001ff00 */
[----:B------:R-:W-:-:S08]  /*0360*/  IMAD.WIDE R24, R0, 0x4, R24 ;  /* 0x0000000400187825 */ /* 0x000fd000078e0218 */
[----:B------:R1:W3:Y:S01]  /*0370*/  @P1 LDG.E.EL.128 R16, desc[UR6][R24.64] ;  /* 0x0000000618101981 */ /* 0x0002e2000c2e1d00 */
[----:B------:R-:W-:Y:S02]  /*0380*/  LOP3.LUT R27, R20, 0x30, RZ, 0xc0, !PT ;  /* 0x00000030141b7812 */ /* 0x000fe400078ec0ff */
[----:B------:R-:W-:-:S03]  /*0390*/  SGXT R20, R30, 0x1 ;  /* 0x000000011e14781a */ /* 0x000fc60000000200 */
[----:B------:R-:W-:-:S04]  /*03a0*/  VIADD R30, R27, UR4 ;  /* 0x000000041b1e7c36 */ /* 0x000fc80008000000 */
[----:B------:R-:W-:Y:S01]  /*03b0*/  IMAD R37, R37, 0x4, R30 ;  /* 0x0000000425257824 */ /* 0x000fe200078e021e */
[C---:B-----5:R-:W-:Y:S01]  /*03c0*/  PRMT R29, R22.reuse, 0x6540, R21 ;  /* 0x00006540161d7816 */ /* 0x060fe20000000015 */
[----:B-1----:R-:W1:Y:S01]  /*03d0*/  LDC.64 R24, c[0x0][0x220] ;  /* 0x00008800ff187b82 */ /* 0x002e620000000a00 */
[----:B------:R-:W-:Y:S02]  /*03e0*/  LOP3.LUT R27, R22, 0xff, RZ, 0xc0, !PT ;  /* 0x000000ff161b7812 */ /* 0x000fe400078ec0ff */
[----:B------:R-:W-:Y:S02]  /*03f0*/  LEA.HI R28, R20, R29, RZ, 0x7 ;  /* 0x0000001d141c7211 */ /* 0x000fe400078f38ff */
[----:B------:R-:W-:Y:S02]  /*0400*/  LEA R27, R27, UR4, 0x2 ;  /* 0x000000041b1b7c11 */ /* 0x000fe4000f8e10ff */
[----:B------:R-:W-:Y:S02]  /*0410*/  LOP3.LUT R28, R28, 0xffffff80, RZ, 0xc0, !PT ;  /* 0xffffff801c1c7812 */ /* 0x000fe400078ec0ff */
[----:B------:R-:W-:-:S03]  /*0420*/  ISETP.GE.AND P0, PT, R29, 0x200, PT ;  /* 0x000002001d00780c */ /* 0x000fc60003f06270 */
[----:B------:R-:W-:-:S04]  /*0430*/  IMAD.IADD R39, R29, 0x1, -R28 ;  /* 0x000000011d277824 */ /* 0x000fc800078e0a1c */
[----:B-1----:R-:W-:Y:S02]  /*0440*/  IMAD.WIDE R34, R39, 0x4, R24 ;  /* 0x0000000427227825 */ /* 0x002fe400078e0218 */
[----:B------:R-:W1:Y:S01]  /*0450*/  LDC.64 R24, c[0x0][0x218] ;  /* 0x00008600ff187b82 */ /* 0x000e620000000a00 */
[----:B--2---:R2:W-:Y:S07]  /*0460*/  STS.128 [R37], R4 ;  /* 0x0000000425007388 */ /* 0x0045ee0000000c00 */
[----:B------:R-:W-:Y:S08]  /*0470*/  BAR.SYNC.DEFER_BLOCKING 0x0 ;  /* 0x0000000000007b1d */ /* 0x000ff00000010000 */
[----:B--2---:R-:W2:Y:S01]  /*0480*/  LDC.64 R4, c[0x0][0x228] ;  /* 0x00008a00ff047b82 */ /* 0x004ea20000000a00 */
[----:B------:R-:W-:Y:S04]  /*0490*/  LDS R31, [R27] ;  /* 0x000000001b1f7984 */ /* 0x000fe80000000800 */
[----:B------:R-:W-:Y:S04]  /*04a0*/  LDS R29, [R27+0x410] ;  /* 0x000410001b1d7984 */ /* 0x000fe80000000800 */
[----:B------:R-:W-:Y:S04]  /*04b0*/  LDS R28, [R27+0x820] ;  /* 0x000820001b1c7984 */ /* 0x000fe80000000800 */
[----:B------:R-:W5:Y:S01]  /*04c0*/  LDS R30, [R27+0xc30] ;  /* 0x000c30001b1e7984 */ /* 0x000f620000000800 */
[----:B------:R-:W-:Y:S06]  /*04d0*/  BAR.SYNC.DEFER_BLOCKING 0x0 ;  /* 0x0000000000007b1d */ /* 0x000fec0000010000 */
[----:B----4-:R-:W-:Y:S02]  /*04e0*/  STS.128 [R37], R8 ;  /* 0x0000000825007388 */ /* 0x010fe40000000c00 */
[----:B------:R-:W-:Y:S06]  /*04f0*/  BAR.SYNC.DEFER_BLOCKING 0x0 ;  /* 0x0000000000007b1d */ /* 0x000fec0000010000 */
[----:B------:R-:W-:Y:S04]  /*0500*/  LDS R32, [R27] ;  /* 0x000000001b207984 */ /* 0x000fe80000000800 */
[----:B------:R-:W-:Y:S04]  /*0510*/  LDS R33, [R27+0x410] ;  /* 0x000410001b217984 */ /* 0x000fe80000000800 */
[----:B------:R-:W-:Y:S04]  /*0520*/  LDS R6, [R27+0x820] ;  /* 0x000820001b067984 */ /* 0x000fe80000000800 */
[----:B------:R-:W-:Y:S01]  /*0530*/  LDS R7, [R27+0xc30] ;  /* 0x000c30001b077984 */ /* 0x000fe20000000800 */
[----:B------:R-:W-:Y:S06]  /*0540*/  BAR.SYNC.DEFER_BLOCKING 0x0 ;  /* 0x0000000000007b1d */ /* 0x000fec0000010000 */
[----:B------:R4:W-:Y:S02]  /*0550*/  STS.128 [R37], R12 ;  /* 0x0000000c25007388 */ /* 0x0009e40000000c00 */
[----:B------:R-:W-:Y:S06]  /*0560*/  BAR.SYNC.DEFER_BLOCKING 0x0 ;  /* 0x0000000000007b1d */ /* 0x000fec0000010000 */
[----:B------:R-:W-:Y:S04]  /*0570*/  LDS R11, [R27] ;  /* 0x000000001b0b7984 */ /* 0x000fe80000000800 */
[----:B------:R-:W-:Y:S04]  /*0580*/  LDS R10, [R27+0x410] ;  /* 0x000410001b0a7984 */ /* 0x000fe80000000800 */
[----:B------:R-:W5:Y:S04]  /*0590*/  LDS R9, [R27+0x820] ;  /* 0x000820001b097984 */ /* 0x000f680000000800 */
[----:B------:R-:W-:Y:S01]  /*05a0*/  LDS R8, [R27+0xc30] ;  /* 0x000c30001b087984 */ /* 0x000fe20000000800 */
[----:B------:R-:W-:Y:S06]  /*05b0*/  BAR.SYNC.DEFER_BLOCKING 0x0 ;  /* 0x0000000000007b1d */ /* 0x000fec0000010000 */
[----:B---3--:R3:W-:Y:S02]  /*05c0*/  STS.128 [R37], R16 ;  /* 0x0000001025007388 */ /* 0x0087e40000000c00 */
[----:B------:R-:W-:Y:S06]  /*05d0*/  BAR.SYNC.DEFER_BLOCKING 0x0 ;  /* 0x0000000000007b1d */ /* 0x000fec0000010000 */
[----:B------:R-:W3:Y:S01]  /*05e0*/  @!P0 LDG.E.EL R42, desc[UR6][R34.64] ;  /* 0x00000006222a8981 */ /* 0x000ee2000c2e1900 */
[----:B----4-:R-:W-:-:S02]  /*05f0*/  IMAD.MOV.U32 R12, RZ, RZ, RZ ;  /* 0x000000ffff0c7224 */ /* 0x010fc400078e00ff */
[C---:B-1----:R-:W-:Y:S01]  /*0600*/  IMAD.WIDE R24, R39.reuse, 0x4, R24 ;  /* 0x0000000427187825 */ /* 0x042fe200078e0218 */
[----:B------:R-:W1:Y:S04]  /*0610*/  LDS R13, [R27] ;  /* 0x000000001b0d7984 */ /* 0x000e680000000800 */
[----:B------:R-:W5:Y:S01]  /*0620*/  @!P0 LDG.E.EL R12, desc[UR6][R24.64] ;  /* 0x00000006180c8981 */ /* 0x000f62000c2e1900 */
[----:B------:R-:W-:Y:S02]  /*0630*/  IMAD.MOV.U32 R14, RZ, RZ, RZ ;  /* 0x000000ffff0e7224 */ /* 0x000fe400078e00ff */
[----:B------:R-:W-:Y:S01]  /*0640*/  IMAD.MOV.U32 R51, RZ, RZ, RZ ;  /* 0x000000ffff337224 */ /* 0x000fe200078e00ff */
[----:B------:R-:W4:Y:S01]  /*0650*/  LDS R15, [R27+0x410] ;  /* 0x000410001b0f7984 */ /* 0x000f220000000800 */
[----:B--2---:R-:W-:-:S03]  /*0660*/  IMAD.WIDE R4, R39, 0x4, R4 ;  /* 0x0000000427047825 */ /* 0x004fc600078e0204 */
[----:B------:R-:W2:Y:S01]  /*0670*/  LDS R17, [R27+0x820] ;  /* 0x000820001b117984 */ /* 0x000ea20000000800 */
[----:B0-----:R-:W-:-:S03]  /*0680*/  IMAD.WIDE R40, R39, 0x4, R40 ;  /* 0x0000000427287825 */ /* 0x001fc600078e0228 */
[----:B------:R0:W2:Y:S04]  /*0690*/  @!P0 LDG.E.EL R14, desc[UR6][R4.64] ;  /* 0x00000006040e8981 */ /* 0x0000a8000c2e1900 */
[----:B------:R0:W2:Y:S04]  /*06a0*/  @!P0 LDG.E.EL R51, desc[UR6][R40.64] ;  /* 0x0000000628338981 */ /* 0x0000a8000c2e1900 */
[----:B------:R-:W1:Y:S01]  /*06b0*/  LDS R19, [R27+0xc30] ;  /* 0x000c30001b137984 */ /* 0x000e620000000800 */
[----:B0-----:R-:W-:Y:S01]  /*06c0*/  IMAD.MOV.U32 R5, RZ, RZ, 0x3e800000 ;  /* 0x3e800000ff057424 */ /* 0x001fe200078e00ff */
[----:B------:R-:W-:-:S04]  /*06d0*/  SHF.R.U32.HI R40, RZ, 0x2, R22 ;  /* 0x00000002ff287819 */ /* 0x000fc80000011616 */
[----:B------:R-:W-:-:S04]  /*06e0*/  SGXT.U32 R40, R40, 0x6 ;  /* 0x000000062828781a */ /* 0x000fc80000000000 */
[----:B------:R-:W-:Y:S02]  /*06f0*/  PRMT R40, R40, 0x6540, R21 ;  /* 0x0000654028287816 */ /* 0x000fe40000000015 */
[----:B------:R-:W-:Y:S02]  /*0700*/  LOP3.LUT R38, R38, 0xc, R23, 0xf8, !PT ;  /* 0x0000000c26267812 */ /* 0x000fe400078ef817 */
[----:B------:R-:W-:-:S04]  /*0710*/  LOP3.LUT R21, R40, 0x80, RZ, 0xfc, !PT ;  /* 0x0000008028157812 */ /* 0x000fc800078efcff */
[----:B------:R-:W-:-:S05]  /*0720*/  LEA.HI R20, R20, R21, RZ, 0x7 ;  /* 0x0000001514147211 */ /* 0x000fca00078f38ff */
[----:B------:R-:W-:-:S05]  /*0730*/  IMAD.SHL.U32 R20, R20, 0x1000, RZ ;  /* 0x0000100014147824 */ /* 0x000fca00078e00ff */
[----:B------:R-:W-:Y:S01]  /*0740*/  LOP3.LUT R20, R20, 0xfff80000, RZ, 0xc0, !PT ;  /* 0xfff8000014147812 */ /* 0x000fe200078ec0ff */
[----:B---3--:R-:W-:-:S04]  /*0750*/  FADD R42, R42, 9.9999997473787516356e-06 ;  /* 0x3727c5ac2a2a7421 */ /* 0x008fc80000000000 */
[----:B------:R-:W0:Y:S02]  /*0760*/  MUFU.SQRT R16, R42 ;  /* 0x0000002a00107308 */ /* 0x000e240000002000 */
[C---:B0-----:R-:W-:Y:S02]  /*0770*/  FSETP.GT.AND P0, PT, R16.reuse, 8.50705917302346158658e+37, PT ;  /* 0x7e8000001000780b */ /* 0x041fe40003f04000 */
[----:B------:R-:W-:-:S11]  /*0780*/  FSETP.GEU.AND P4, PT, R16, 1.175494350822287508e-38, PT ;  /* 0x008000001000780b */ /* 0x000fd60003f8e000 */
[----:B------:R-:W-:-:S04]  /*0790*/  @P0 FMUL R16, R16, 0.25 ;  /* 0x3e80000010100820 */ /* 0x000fc80000400000 */
[----:B------:R-:W-:-:S06]  /*07a0*/  @!P4 FMUL R16, R16, 16777216 ;  /* 0x4b8000001010c820 */ /* 0x000fcc0000400000 */
[----:B------:R-:W0:Y:S01]  /*07b0*/  MUFU.RCP R16, R16 ;  /* 0x0000001000107308 */ /* 0x000e220000001000 */
[----:B------:R-:W-:Y:S01]  /*07c0*/  FSEL R5, R5, 1, P0 ;  /* 0x3f80000005057808 */ /* 0x000fe20000000000 */
[----:B-----5:R-:W-:-:S04]  /*07d0*/  FADD R30, R30, -R12 ;  /* 0x8000000c1e1e7221 */ /* 0x020fc80000000000 */
[----:B------:R-:W-:Y:S01]  /*07e0*/  @!P4 FMUL R5, R5, 16777216 ;  /* 0x4b8000000505c820 */ /* 0x000fe20000400000 */
[--C-:B------:R-:W-:Y:S01]  /*07f0*/  FADD R28, R28, -R12.reuse ;  /* 0x8000000c1c1c7221 */ /* 0x100fe20000000000 */
[----:B------:R-:W-:Y:S02]  /*0800*/  FADD R4, R31, -R12 ;  /* 0x8000000c1f047221 */ /* 0x000fe40000000000 */
[----:B0-----:R-:W-:-:S04]  /*0810*/  FMUL R5, R16, R5 ;  /* 0x0000000510057220 */ /* 0x001fc80000400000 */
[C---:B------:R-:W-:Y:S01]  /*0820*/  FMUL R30, R5.reuse, R30 ;  /* 0x0000001e051e7220 */ /* 0x040fe20000400000 */
[----:B------:R-:W-:Y:S01]  /*0830*/  FMUL R28, R5, R28 ;  /* 0x0000001c051c7220 */ /* 0x000fe20000400000 */
[--C-:B------:R-:W-:Y:S02]  /*0840*/  FADD R34, R9, -R12.reuse ;  /* 0x8000000c09227221 */ /* 0x100fe40000000000 */
[-CC-:B--2---:R-:W-:Y:S01]  /*0850*/  FFMA R30, R30, R14.reuse, R51.reuse ;  /* 0x0000000e1e1e7223 */ /* 0x184fe20000000033 */
[--C-:B------:R-:W-:Y:S01]  /*0860*/  FFMA R9, R28, R14, R51.reuse ;  /* 0x0000000e1c097223 */ /* 0x100fe20000000033 */
[----:B------:R-:W-:Y:S01]  /*0870*/  FMUL R4, R5, R4 ;  /* 0x0000000405047220 */ /* 0x000fe20000400000 */
[--C-:B------:R-:W-:Y:S01]  /*0880*/  FADD R16, R33, -R12.reuse ;  /* 0x8000000c21107221 */ /* 0x100fe20000000000 */
[--C-:B------:R-:W-:Y:S01]  /*0890*/  FADD R24, R11, -R12.reuse ;  /* 0x8000000c0b187221 */ /* 0x100fe20000000000 */
[----:B------:R-:W-:Y:S01]  /*08a0*/  FSETP.GEU.AND P5, PT, R30, RZ, PT ;  /* 0x000000ff1e00720b */ /* 0x000fe20003fae000 */
[--C-:B------:R-:W-:Y:S01]  /*08b0*/  FADD R32, R32, -R12.reuse ;  /* 0x8000000c20207221 */ /* 0x100fe20000000000 */
[--C-:B------:R-:W-:Y:S01]  /*08c0*/  FFMA R11, R4, R14, R51.reuse ;  /* 0x0000000e040b7223 */ /* 0x100fe20000000033 */
[----:B------:R-:W-:Y:S01]  /*08d0*/  FSETP.GEU.AND P4, PT, R9, RZ, PT ;  /* 0x000000ff0900720b */ /* 0x000fe20003f8e000 */
[----:B------:R-:W-:Y:S01]  /*08e0*/  FMUL R16, R5, R16 ;  /* 0x0000001005107220 */ /* 0x000fe20000400000 */
[--C-:B------:R-:W-:Y:S01]  /*08f0*/  FADD R22, R7, -R12.reuse ;  /* 0x8000000c07167221 */ /* 0x100fe20000000000 */
[----:B------:R-:W-:Y:S01]  /*0900*/  FSEL R28, R30, RZ, P5 ;  /* 0x000000ff1e1c7208 */ /* 0x000fe20002800000 */
[--C-:B-1----:R-:W-:Y:S01]  /*0910*/  FADD R42, R13, -R12.reuse ;  /* 0x8000000c0d2a7221 */ /* 0x102fe20000000000 */
[----:B------:R-:W-:Y:S01]  /*0920*/  FMUL R32, R5, R32 ;  /* 0x0000002005207220 */ /* 0x000fe20000400000 */
[----:B------:R-:W-:Y:S01]  /*0930*/  FSEL R30, R9, RZ, P4 ;  /* 0x000000ff091e7208 */ /* 0x000fe20002000000 */
[--C-:B------:R-:W-:Y:S01]  /*0940*/  FFMA R13, R16, R14, R51.reuse ;  /* 0x0000000e100d7223 */ /* 0x100fe20000000033 */
[----:B------:R-:W-:Y:S01]  /*0950*/  FSETP.GEU.AND P4, PT, R11, RZ, PT ;  /* 0x000000ff0b00720b */ /* 0x000fe20003f8e000 */
[----:B------:R-:W-:Y:S01]  /*0960*/  FMUL R22, R5, R22 ;  /* 0x0000001605167220 */ /* 0x000fe20000400000 */
[--C-:B------:R-:W-:Y:S01]  /*0970*/  FFMA R33, R32, R14, R51.reuse ;  /* 0x0000000e20217223 */ /* 0x100fe20000000033 */
[--C-:B----4-:R-:W-:Y:S01]  /*0980*/  FADD R44, R15, -R12.reuse ;  /* 0x8000000c0f2c7221 */ /* 0x110fe20000000000 */
[----:B------:R-:W-:Y:S01]  /*0990*/  FMUL R34, R5, R34 ;  /* 0x0000002205227220 */ /* 0x000fe20000400000 */
[----:B------:R-:W-:Y:S01]  /*09a0*/  FSEL R32, R11, RZ, P4 ;  /* 0x000000ff0b207208 */ /* 0x000fe20002000000 */
[--C-:B------:R-:W-:Y:S01]  /*09b0*/  FFMA R15, R22, R14, R51.reuse ;  /* 0x0000000e160f7223 */ /* 0x100fe20000000033 */
[----:B------:R-:W-:Y:S01]  /*09c0*/  FSETP.GEU.AND P4, PT, R13, RZ, PT ;  /* 0x000000ff0d00720b */ /* 0x000fe20003f8e000 */
[--C-:B------:R-:W-:Y:S01]  /*09d0*/  FADD R18, R29, -R12.reuse ;  /* 0x8000000c1d127221 */ /* 0x100fe20000000000 */
[--C-:B------:R-:W-:Y:S01]  /*09e0*/  FADD R6, R6, -R12.reuse ;  /* 0x8000000c06067221 */ /* 0x100fe20000000000 */
[--C-:B------:R-:W-:Y:S01]  /*09f0*/  FADD R10, R10, -R12.reuse ;  /* 0x8000000c0a0a7221 */ /* 0x100fe20000000000 */
[--C-:B------:R-:W-:Y:S01]  /*0a00*/  FADD R8, R8, -R12.reuse ;  /* 0x8000000c08087221 */ /* 0x100fe20000000000 */
[--C-:B------:R-:W-:Y:S01]  /*0a10*/  FADD R46, R17, -R12.reuse ;  /* 0x8000000c112e7221 */ /* 0x100fe20000000000 */
[----:B------:R-:W-:Y:S01]  /*0a20*/  FMUL R24, R5, R24 ;  /* 0x0000001805187220 */ /* 0x000fe20000400000 */
[----:B------:R-:W-:Y:S01]  /*0a30*/  FADD R12, R19, -R12 ;  /* 0x8000000c130c7221 */ /* 0x000fe20000000000 */
[--C-:B------:R-:W-:Y:S01]  /*0a40*/  FFMA R19, R34, R14, R51.reuse ;  /* 0x0000000e22137223 */ /* 0x100fe20000000033 */
[----:B------:R-:W-:Y:S01]  /*0a50*/  FMUL R42, R5, R42 ;  /* 0x0000002a052a7220 */ /* 0x000fe20000400000 */
[----:B------:R-:W-:Y:S01]  /*0a60*/  FSEL R34, R13, RZ, P4 ;  /* 0x000000ff0d227208 */ /* 0x000fe20002000000 */
[--C-:B------:R-:W-:Y:S01]  /*0a70*/  FFMA R24, R24, R14, R51.reuse ;  /* 0x0000000e18187223 */ /* 0x100fe20000000033 */
[----:B------:R-:W-:Y:S01]  /*0a80*/  FSETP.GEU.AND P4, PT, R15, RZ, PT ;  /* 0x000000ff0f00720b */ /* 0x000fe20003f8e000 */
[C---:B------:R-:W-:Y:S01]  /*0a90*/  FMUL R10, R5.reuse, R10 ;  /* 0x0000000a050a7220 */ /* 0x040fe20000400000 */
[----:B------:R-:W-:Y:S01]  /*0aa0*/  SHF.R.S32.HI R9, RZ, 0x1f, R40 ;  /* 0x0000001fff097819 */ /* 0x000fe20000011428 */
[----:B------:R-:W-:Y:S01]  /*0ab0*/  FMUL R50, R5, R46 ;  /* 0x0000002e05327220 */ /* 0x000fe20000400000 */
[-CC-:B------:R-:W-:Y:S01]  /*0ac0*/  FFMA R46, R42, R14.reuse, R51.reuse ;  /* 0x0000000e2a2e7223 */ /* 0x180fe20000000033 */
[----:B------:R-:W0:Y:S01]  /*0ad0*/  LDC.64 R16, c[0x0][0x238] ;  /* 0x00008e00ff107b82 */ /* 0x000e220000000a00 */
[----:B------:R-:W-:Y:S01]  /*0ae0*/  FSEL R42, R15, RZ, P4 ;  /* 0x000000ff0f2a7208 */ /* 0x000fe20002000000 */
[----:B------:R-:W-:Y:S01]  /*0af0*/  FFMA R10, R10, R14, R51 ;  /* 0x0000000e0a0a7223 */ /* 0x000fe20000000033 */
[----:B------:R-:W-:-:S02]  /*0b00*/  LEA.HI R9, R9, R40, RZ, 0x7 ;  /* 0x0000002809097211 */ /* 0x000fc400078f38ff */
[C---:B------:R-:W-:Y:S02]  /*0b10*/  FSETP.GEU.AND P4, PT, R24.reuse, RZ, PT ;  /* 0x000000ff1800720b */ /* 0x040fe40003f8e000 */
[C---:B------:R-:W-:Y:S01]  /*0b20*/  LOP3.LUT R39, R9.reuse, 0x3fff80, RZ, 0xc0, !PT ;  /* 0x003fff8009277812 */ /* 0x040fe200078ec0ff */
[----:B------:R-:W-:Y:S01]  /*0b30*/  IMAD.SHL.U32 R9, R9, 0x1000, RZ ;  /* 0x0000100009097824 */ /* 0x000fe200078e00ff */
[----:B------:R-:W-:Y:S02]  /*0b40*/  FSEL R43, R24, RZ, P4 ;  /* 0x000000ff182b7208 */ /* 0x000fe40002000000 */
[----:B------:R-:W-:Y:S01]  /*0b50*/  FSETP.GEU.AND P4, PT, R10, RZ, PT ;  /* 0x000000ff0a00720b */ /* 0x000fe20003f8e000 */
[----:B------:R-:W-:Y:S01]  /*0b60*/  FMUL R18, R5, R18 ;  /* 0x0000001205127220 */ /* 0x000fe20000400000 */
[----:B------:R-:W-:Y:S02]  /*0b70*/  ISETP.GE.AND P0, PT, R38, 0x400, PT ;  /* 0x000004002600780c */ /* 0x000fe40003f06270 */
[----:B------:R-:W-:Y:S01]  /*0b80*/  FSEL R48, R10, RZ, P4 ;  /* 0x000000ff0a307208 */ /* 0x000fe20002000000 */
[----:B------:R-:W-:Y:S01]  /*0b90*/  IMAD.IADD R39, R40, 0x1, -R39 ;  /* 0x0000000128277824 */ /* 0x000fe200078e0a27 */
[----:B------:R-:W-:Y:S01]  /*0ba0*/  LOP3.LUT R10, R9, 0xfff80000, RZ, 0xc0, !PT ;  /* 0xfff80000090a7812 */ /* 0x000fe200078ec0ff */
[----:B------:R-:W-:Y:S01]  /*0bb0*/  FMUL R44, R5, R44 ;  /* 0x0000002c052c7220 */ /* 0x000fe20000400000 */
[----:B------:R-:W-:Y:S01]  /*0bc0*/  FFMA R18, R18, R14, R51 ;  /* 0x0000000e12127223 */ /* 0x000fe20000000033 */
[----:B------:R-:W-:Y:S01]  /*0bd0*/  FSETP.GEU.AND P4, PT, R19, RZ, PT ;  /* 0x000000ff1300720b */ /* 0x000fe20003f8e000 */
[----:B------:R-:W-:Y:S01]  /*0be0*/  VIADD R22, R38, 0x60000 ;  /* 0x0006000026167836 */ /* 0x000fe20000000000 */
[----:B------:R-:W-:Y:S01]  /*0bf0*/  ISETP.LT.AND P6, PT, R40, 0x200, !P0 ;  /* 0x000002002800780c */ /* 0x000fe200047c1270 */
[----:B------:R-:W-:-:S02]  /*0c00*/  IMAD R27, R39, 0x400, R10 ;  /* 0x00000400271b7824 */ /* 0x000fc400078e020a */
[C---:B------:R-:W-:Y:S01]  /*0c10*/  FMUL R8, R5.reuse, R8 ;  /* 0x0000000805087220 */ /* 0x040fe20000400000 */
[----:B------:R-:W-:Y:S01]  /*0c20*/  FMUL R6, R5, R6 ;  /* 0x0000000605067220 */ /* 0x000fe20000400000 */
[-C--:B------:R-:W-:Y:S01]  /*0c30*/  FFMA R47, R44, R14.reuse, R51 ;  /* 0x0000000e2c2f7223 */ /* 0x080fe20000000033 */
[----:B------:R-:W-:Y:S02]  /*0c40*/  FSETP.GEU.AND P5, PT, R18, RZ, PT ;  /* 0x000000ff1200720b */ /* 0x000fe40003fae000 */
[----:B------:R-:W-:Y:S01]  /*0c50*/  FSEL R44, R19, RZ, P4 ;  /* 0x000000ff132c7208 */ /* 0x000fe20002000000 */
[----:B------:R-:W-:Y:S02]  /*0c60*/  IMAD.IADD R19, R22, 0x1, R27 ;  /* 0x0000000116137824 */ /* 0x000fe400078e021b */
[--C-:B------:R-:W-:Y:S01]  /*0c70*/  FFMA R45, R8, R14, R51.reuse ;  /* 0x0000000e082d7223 */ /* 0x100fe20000000033 */
[----:B------:R-:W-:Y:S01]  /*0c80*/  FMUL R12, R5, R12 ;  /* 0x0000000c050c7220 */ /* 0x000fe20000400000 */
[----:B------:R-:W-:Y:S01]  /*0c90*/  FFMA R35, R6, R14, R51 ;  /* 0x0000000e06237223 */ /* 0x000fe20000000033 */
[----:B------:R-:W-:-:S02]  /*0ca0*/  CS2R R4, SRZ ;  /* 0x0000000000047805 */ /* 0x000fc4000001ff00 */
[----:B------:R-:W-:Y:S02]  /*0cb0*/  CS2R R6, SRZ ;  /* 0x0000000000067805 */ /* 0x000fe4000001ff00 */
[----:B------:R-:W-:Y:S01]  /*0cc0*/  FSEL R31, R18, RZ, P5 ;  /* 0x000000ff121f7208 */ /* 0x000fe20002800000 */
[----:B0-----:R-:W-:Y:S01]  /*0cd0*/  IMAD.WIDE R18, R19, 0x4, R16 ;  /* 0x0000000413127825 */ /* 0x001fe200078e0210 */
[C---:B------:R-:W-:Y:S02]  /*0ce0*/  LOP3.LUT R8, R40.reuse, 0x40, RZ, 0xfc, !PT ;  /* 0x0000004028087812 */ /* 0x040fe400078efcff */
[----:B------:R-:W-:Y:S02]  /*0cf0*/  FSETP.GEU.AND P4, PT, R45, RZ, PT ;  /* 0x000000ff2d00720b */ /* 0x000fe40003f8e000 */
[----:B------:R0:W2:Y:S01]  /*0d00*/  @P6 LDG.E.EL.128 R4, desc[UR6][R18.64] ;  /* 0x0000000612046981 */ /* 0x0000a2000c2e1d00 */
[----:B------:R-:W-:Y:S02]  /*0d10*/  LOP3.LUT R40, R40, 0xc0, RZ, 0xfc, !PT ;  /* 0x000000c028287812 */ /* 0x000fe400078efcff */
[----:B------:R-:W-:-:S02]  /*0d20*/  SHF.R.S32.HI R11, RZ, 0x1f, R8 ;  /* 0x0000001fff0b7819 */ /* 0x000fc40000011408 */
[----:B------:R-:W-:Y:S02]  /*0d30*/  FSEL R45, R45, RZ, P4 ;  /* 0x000000ff2d2d7208 */ /* 0x000fe40002000000 */
[----:B------:R-:W-:Y:S02]  /*0d40*/  FSETP.GEU.AND P4, PT, R46, RZ, PT ;  /* 0x000000ff2e00720b */ /* 0x000fe40003f8e000 */
[----:B------:R-:W-:Y:S02]  /*0d50*/  SHF.R.S32.HI R13, RZ, 0x1f, R40 ;  /* 0x0000001fff0d7819 */ /* 0x000fe40000011428 */
[----:B------:R-:W-:Y:S01]  /*0d60*/  LEA.HI R11, R11, R8, RZ, 0x7 ;  /* 0x000000080b0b7211 */ /* 0x000fe200078f38ff */
[-CC-:B------:R-:W-:Y:S01]  /*0d70*/  FFMA R50, R50, R14.reuse, R51.reuse ;  /* 0x0000000e32327223 */ /* 0x180fe20000000033 */
[----:B------:R-:W-:Y:S01]  /*0d80*/  FSEL R46, R46, RZ, P4 ;  /* 0x000000ff2e2e7208 */ /* 0x000fe20002000000 */
[----:B------:R-:W-:Y:S01]  /*0d90*/  FFMA R51, R12, R14, R51 ;  /* 0x0000000e0c337223 */ /* 0x000fe20000000033 */
[----:B------:R-:W-:-:S02]  /*0da0*/  FSETP.GEU.AND P4, PT, R47, RZ, PT ;  /* 0x000000ff2f00720b */ /* 0x000fc40003f8e000 */
[----:B------:R-:W-:Y:S02]  /*0db0*/  FSETP.GEU.AND P5, PT, R33, RZ, PT ;  /* 0x000000ff2100720b */ /* 0x000fe40003fae000 */
[----:B------:R-:W-:Y:S02]  /*0dc0*/  LEA.HI R13, R13, R40, RZ, 0x7 ;  /* 0x000000280d0d7211 */ /* 0x000fe400078f38ff */
[C---:B------:R-:W-:Y:S02]  /*0dd0*/  LOP3.LUT R9, R11.reuse, 0x3fff80, RZ, 0xc0, !PT ;  /* 0x003fff800b097812 */ /* 0x040fe400078ec0ff */
[----:B------:R-:W-:Y:S02]  /*0de0*/  SHF.L.U32 R12, R11, 0xc, RZ ;  /* 0x0000000c0b0c7819 */ /* 0x000fe400000006ff */
[----:B------:R-:W-:Y:S02]  /*0df0*/  FSEL R47, R47, RZ, P4 ;  /* 0x000000ff2f2f7208 */ /* 0x000fe40002000000 */
[----:B------:R-:W-:-:S02]  /*0e00*/  FSEL R33, R33, RZ, P5 ;  /* 0x000000ff21217208 */ /* 0x000fc40002800000 */
[----:B------:R-:W-:Y:S01]  /*0e10*/  FSETP.GEU.AND P4, PT, R50, RZ, PT ;  /* 0x000000ff3200720b */ /* 0x000fe20003f8e000 */
[----:B------:R-:W-:Y:S01]  /*0e20*/  IMAD.IADD R9, R8, 0x1, -R9 ;  /* 0x0000000108097824 */ /* 0x000fe200078e0a09 */
[----:B------:R-:W-:Y:S02]  /*0e30*/  FSETP.GEU.AND P5, PT, R35, RZ, PT ;  /* 0x000000ff2300720b */ /* 0x000fe40003fae000 */
[C---:B------:R-:W-:Y:S01]  /*0e40*/  LOP3.LUT R11, R13.reuse, 0x3fff80, RZ, 0xc0, !PT ;  /* 0x003fff800d0b7812 */ /* 0x040fe200078ec0ff */
[----:B------:R-:W-:Y:S01]  /*0e50*/  IMAD.SHL.U32 R13, R13, 0x1000, RZ ;  /* 0x000010000d0d7824 */ /* 0x000fe200078e00ff */
[----:B------:R-:W-:Y:S02]  /*0e60*/  LOP3.LUT R12, R12, 0xfff80000, RZ, 0xc0, !PT ;  /* 0xfff800000c0c7812 */ /* 0x000fe400078ec0ff */
[----:B------:R-:W-:Y:S02]  /*0e70*/  FSEL R50, R50, RZ, P4 ;  /* 0x000000ff32327208 */ /* 0x000fe40002000000 */
[----:B------:R-:W-:Y:S01]  /*0e80*/  FSEL R35, R35, RZ, P5 ;  /* 0x000000ff23237208 */ /* 0x000fe20002800000 */
[----:B------:R-:W-:Y:S01]  /*0e90*/  IMAD R29, R9, 0x400, R12 ;  /* 0x00000400091d7824 */ /* 0x000fe200078e020c */
[----:B------:R-:W-:-:S02]  /*0ea0*/  FSETP.GEU.AND P4, PT, R51, RZ, PT ;  /* 0x000000ff3300720b */ /* 0x000fc40003f8e000 */
[----:B------:R-:W-:Y:S01]  /*0eb0*/  ISETP.LT.AND P5, PT, R8, 0x200, !P0 ;  /* 0x000002000800780c */ /* 0x000fe200047a1270 */
[----:B------:R-:W-:Y:S01]  /*0ec0*/  IMAD.IADD R11, R40, 0x1, -R11 ;  /* 0x00000001280b7824 */ /* 0x000fe200078e0a0b */
[----:B------:R-:W-:Y:S01]  /*0ed0*/  LOP3.LUT R10, R13, 0xfff80000, RZ, 0xc0, !PT ;  /* 0xfff800000d0a7812 */ /* 0x000fe200078ec0ff */
[----:B------:R-:W-:Y:S01]  /*0ee0*/  IMAD R39, R39, 0x400, R20 ;  /* 0x0000040027277824 */ /* 0x000fe200078e0214 */
[----:B------:R-:W-:Y:S01]  /*0ef0*/  FSEL R51, R51, RZ, P4 ;  /* 0x000000ff33337208 */ /* 0x000fe20002000000 */
[----:B------:R-:W-:Y:S01]  /*0f00*/  IMAD.IADD R25, R22, 0x1, R29 ;  /* 0x0000000116197824 */ /* 0x000fe200078e021d */
[----:B------:R-:W-:Y:S01]  /*0f10*/  ISETP.LT.AND P4, PT, R21, 0x200, !P0 ;  /* 0x000002001500780c */ /* 0x000fe20004781270 */
[----:B------:R-:W-:Y:S01]  /*0f20*/  IMAD R41, R11, 0x400, R10 ;  /* 0x000004000b297824 */ /* 0x000fe200078e020a */
[----:B------:R-:W-:Y:S02]  /*0f30*/  CS2R R8, SRZ ;  /* 0x0000000000087805 */ /* 0x000fe4000001ff00 */
[----:B------:R-:W-:-:S02]  /*0f40*/  CS2R R10, SRZ ;  /* 0x00000000000a7805 */ /* 0x000fc4000001ff00 */
[----:B------:R-:W-:Y:S01]  /*0f50*/  IADD3 R23, R22, R39, RZ ;  /* 0x0000002716177210 */ /* 0x000fe20007ffe0ff */
[----:B------:R-:W-:Y:S01]  /*0f60*/  IMAD.WIDE R24, R25, 0x4, R16 ;  /* 0x0000000419187825 */ /* 0x000fe200078e0210 */
[----:B------:R-:W-:Y:S02]  /*0f70*/  ISETP.LT.AND P0, PT, R40, 0x200, !P0 ;  /* 0x000002002800780c */ /* 0x000fe40004701270 */
[----:B------:R-:W-:Y:S02]  /*0f80*/  CS2R R12, SRZ ;  /* 0x00000000000c7805 */ /* 0x000fe4000001ff00 */
[----:B------:R-:W-:Y:S01]  /*0f90*/  CS2R R14, SRZ ;  /* 0x00000000000e7805 */ /* 0x000fe2000001ff00 */
[----:B0-----:R-:W-:Y:S01]  /*0fa0*/  IMAD.IADD R19, R22, 0x1, R41 ;  /* 0x0000000116137824 */ /* 0x001fe200078e0229 */
[----:B------:R-:W3:Y:S01]  /*0fb0*/  @P5 LDG.E.EL.128 R8, desc[UR6][R24.64] ;  /* 0x0000000618085981 */ /* 0x000ee2000c2e1d00 */
[----:B------:R-:W-:-:S04]  /*0fc0*/  IMAD.WIDE R22, R23, 0x4, R16 ;  /* 0x0000000417167825 */ /* 0x000fc800078e0210 */
[----:B------:R-:W-:Y:S01]  /*0fd0*/  IMAD.WIDE R20, R19, 0x4, R16 ;  /* 0x0000000413147825 */ /* 0x000fe200078e0210 */
[----:B------:R-:W-:Y:S02]  /*0fe0*/  CS2R R16, SRZ ;  /* 0x0000000000107805 */ /* 0x000fe4000001ff00 */
[----:B------:R-:W-:Y:S01]  /*0ff0*/  CS2R R18, SRZ ;  /* 0x0000000000127805 */ /* 0x000fe2000001ff00 */
[----:B------:R0:W4:Y:S05]  /*1000*/  @P4 LDG.E.EL.128 R12, desc[UR6][R22.64] ;  /* 0x00000006160c4981 */ /* 0x00012a000c2e1d00 */
[----:B------:R1:W5:Y:S01]  /*1010*/  @P0 LDG.E.EL.128 R16, desc[UR6][R20.64] ;  /* 0x0000000614100981 */ /* 0x000362000c2e1d00 */
[----:B------:R-:W0:Y:S01]  /*1020*/  S2R R40, SR_TID.X ;  /* 0x0000000000287919 */ /* 0x000e220000002100 */
[----:B------:R-:W1:Y:S01]  /*1030*/  S2UR UR4, SR_CgaCtaId ;  /* 0x00000000000479c3 */ /* 0x000e620000008800 */
[----:B------:R-:W-:-:S02]  /*1040*/  UMOV UR5, 0x400 ;  /* 0x0000040000057882 */ /* 0x000fc40000000000 */
[----:B-1----:R-:W-:Y:S01]  /*1050*/  UPRMT UR4, UR4, 0x654, UR5 ;  /* 0x0000065404047896 */ /* 0x002fe20008000005 */
[----:B0-----:R-:W-:-:S05]  /*1060*/  IMAD.SHL.U32 R49, R40, 0x10, RZ ;  /* 0x0000001028317824 */ /* 0x001fca00078e00ff */
[----:B------:R-:W-:-:S04]  /*1070*/  LOP3.LUT R49, R49, 0xff0, RZ, 0xc0, !PT ;  /* 0x00000ff031317812 */ /* 0x000fc800078ec0ff */
[----:B------:R-:W-:-:S05]  /*1080*/  LEA.HI R22, R49, UR4, RZ, 0x1e ;  /* 0x0000000431167c11 */ /* 0x000fca000f8ff0ff */
[----:B------:R-:W-:Y:S01]  /*1090*/  IMAD R25, R49, 0x4, R22 ;  /* 0x0000000431197824 */ /* 0x000fe200078e0216 */
[----:B------:R-:W-:Y:S01]  /*10a0*/  BAR.SYNC.DEFER_BLOCKING 0x0 ;  /* 0x0000000000007b1d */ /* 0x000fe20000010000 */
[C---:B------:R-:W-:Y:S01]  /*10b0*/  IMAD.SHL.U32 R49, R40.reuse, 0x4, RZ ;  /* 0x0000000428317824 */ /* 0x040fe200078e00ff */
[----:B------:R-:W-:-:S04]  /*10c0*/  LOP3.LUT R20, R40, 0xfc, RZ, 0xc0, !PT ;  /* 0x000000fc28147812 */ /* 0x000fc800078ec0ff */
[----:B------:R-:W-:Y:S01]  /*10d0*/  LOP3.LUT R49, R49, 0x3fc, RZ, 0xc0, !PT ;  /* 0x000003fc31317812 */ /* 0x000fe200078ec0ff */
[----:B------:R-:W-:Y:S01]  /*10e0*/  VIADD R20, R20, UR4 ;  /* 0x0000000414147c36 */ /* 0x000fe20008000000 */
[----:B------:R-:W-:Y:S04]  /*10f0*/  STS [R25], R32 ;  /* 0x0000002019007388 */ /* 0x000fe80000000800 */
[----:B------:R-:W-:Y:S04]  /*1100*/  STS [R25+0x4], R31 ;  /* 0x0000041f19007388 */ /* 0x000fe80000000800 */
[----:B------:R-:W-:Y:S04]  /*1110*/  STS [R25+0x8], R30 ;  /* 0x0000081e19007388 */ /* 0x000fe80000000800 */
[----:B------:R0:W-:Y:S04]  /*1120*/  STS [R25+0xc], R28 ;  /* 0x00000c1c19007388 */ /* 0x0001e80000000800 */
[----:B------:R-:W-:Y:S04]  /*1130*/  STS [R25+0x10], R33 ;  /* 0x0000102119007388 */ /* 0x000fe80000000800 */
[----:B------:R-:W-:Y:S04]  /*1140*/  STS [R25+0x14], R34 ;  /* 0x0000142219007388 */ /* 0x000fe80000000800 */
[----:B------:R-:W-:Y:S04]  /*1150*/  STS [R25+0x18], R35 ;  /* 0x0000182319007388 */ /* 0x000fe80000000800 */
[----:B------:R-:W-:Y:S04]  /*1160*/  STS [R25+0x1c], R42 ;  /* 0x00001c2a19007388 */ /* 0x000fe80000000800 */
[----:B------:R1:W-:Y:S04]  /*1170*/  STS [R25+0x20], R43 ;  /* 0x0000202b19007388 */ /* 0x0003e80000000800 */
[----:B------:R-:W-:Y:S04]  /*1180*/  STS [R25+0x24], R48 ;  /* 0x0000243019007388 */ /* 0x000fe80000000800 */
[----:B------:R-:W-:Y:S04]  /*1190*/  STS [R25+0x28], R44 ;  /* 0x0000282c19007388 */ /* 0x000fe80000000800 */
[----:B------:R-:W-:Y:S04]  /*11a0*/  STS [R25+0x2c], R45 ;  /* 0x00002c2d19007388 */ /* 0x000fe80000000800 */
[----:B------:R0:W-:Y:S04]  /*11b0*/  STS [R25+0x30], R46 ;  /* 0x0000302e19007388 */ /* 0x0001e80000000800 */
[----:B------:R-:W-:Y:S04]  /*11c0*/  STS [R25+0x34], R47 ;  /* 0x0000342f19007388 */ /* 0x000fe80000000800 */
[----:B------:R-:W-:Y:S04]  /*11d0*/  STS [R25+0x38], R50 ;  /* 0x0000383219007388 */ /* 0x000fe80000000800 */
[----:B------:R-:W-:Y:S01]  /*11e0*/  STS [R25+0x3c], R51 ;  /* 0x00003c3319007388 */ /* 0x000fe20000000800 */
[C---:B0-----:R-:W-:Y:S01]  /*11f0*/  IMAD R28, R49.reuse, 0x4, R20 ;  /* 0x00000004311c7824 */ /* 0x041fe200078e0214 */
[----:B-1----:R-:W0:Y:S08]  /*1200*/  LDC.64 R42, c[0x0][0x240] ;  /* 0x00009000ff2a7b82 */ /* 0x002e300000000a00 */
[----:B------:R-:W-:Y:S06]  /*1210*/  BAR.SYNC.DEFER_BLOCKING 0x0 ;  /* 0x0000000000007b1d */ /* 0x000fec0000010000 */
[----:B------:R-:W-:Y:S04]  /*1220*/  LDS R20, [R28] ;  /* 0x000000001c147984 */ /* 0x000fe80000000800 */
[----:B------:R-:W-:Y:S04]  /*1230*/  LDS R21, [R28+0x4] ;  /* 0x000004001c157984 */ /* 0x000fe80000000800 */
[----:B------:R-:W-:Y:S04]  /*1240*/  LDS R22, [R28+0x8] ;  /* 0x000008001c167984 */ /* 0x000fe80000000800 */
[----:B------:R1:W1:Y:S01]  /*1250*/  LDS R23, [R28+0xc] ;  /* 0x00000c001c177984 */ /* 0x0002620000000800 */
[----:B------:R-:W-:Y:S01]  /*1260*/  LOP3.LUT R46, R49, 0x400, RZ, 0xfc, !PT ;  /* 0x00000400312e7812 */ /* 0x000fe200078efcff */
[----:B------:R-:W-:-:S03]  /*1270*/  IMAD.IADD R31, R38, 0x1, R27 ;  /* 0x00000001261f7824 */ /* 0x000fc600078e021b */
[----:B------:R-:W-:Y:S01]  /*1280*/  SHF.R.U32.HI R46, RZ, 0x4, R46 ;  /* 0x00000004ff2e7819 */ /* 0x000fe2000001162e */
[----:B0-----:R-:W-:-:S03]  /*1290*/  IMAD.WIDE R30, R31, 0x4, R42 ;  /* 0x000000041f1e7825 */ /* 0x001fc600078e022a */
[----:B------:R-:W-:Y:S02]  /*12a0*/  LEA R24, R46, UR4, 0x2 ;  /* 0x000000042e187c11 */ /* 0x000fe4000f8e10ff */
[C---:B------:R-:W-:Y:S02]  /*12b0*/  LOP3.LUT R45, R49.reuse, 0x800, RZ, 0xfc, !PT ;  /* 0x00000800312d7812 */ /* 0x040fe400078efcff */
[C---:B------:R-:W-:Y:S02]  /*12c0*/  LEA R32, R49.reuse, R24, 0x2 ;  /* 0x0000001831207211 */ /* 0x040fe400078e10ff */
[----:B------:R-:W-:Y:S02]  /*12d0*/  LOP3.LUT R44, R49, 0xc00, RZ, 0xfc, !PT ;  /* 0x00000c00312c7812 */ /* 0x000fe400078efcff */
[----:B------:R-:W-:Y:S01]  /*12e0*/  SHF.R.U32.HI R45, RZ, 0x4, R45 ;  /* 0x00000004ff2d7819 */ /* 0x000fe2000001162d */
[----:B------:R-:W-:Y:S01]  /*12f0*/  LDS R24, [R32+0x1000] ;  /* 0x0010000020187984 */ /* 0x000fe20000000800 */
[----:B------:R-:W-:-:S03]  /*1300*/  SHF.R.U32.HI R44, RZ, 0x4, R44 ;  /* 0x00000004ff2c7819 */ /* 0x000fc6000001162c */
[----:B------:R-:W-:Y:S01]  /*1310*/  LDS R25, [R32+0x1004] ;  /* 0x0010040020197984 */ /* 0x000fe20000000800 */
[----:B-1----:R-:W-:-:S03]  /*1320*/  LEA R28, R45, UR4, 0x2 ;  /* 0x000000042d1c7c11 */ /* 0x002fc6000f8e10ff */
[----:B------:R-:W-:Y:S02]  /*1330*/  LDS R27, [R32+0x100c] ;  /* 0x00100c00201b7984 */ /* 0x000fe40000000800 */
[----:B------:R-:W-:Y:S02]  /*1340*/  IMAD R47, R49, 0x4, R28 ;  /* 0x00000004312f7824 */ /* 0x000fe400078e021c */
[----:B------:R-:W-:-:S03]  /*1350*/  IMAD.IADD R51, R38, 0x1, R29 ;  /* 0x0000000126337824 */ /* 0x000fc600078e021d */
[----:B------:R-:W-:Y:S04]  /*1360*/  LDS R28, [R47+0x2000] ;  /* 0x002000002f1c7984 */ /* 0x000fe80000000800 */
[----:B------:R-:W-:Y:S04]  /*1370*/  LDS R29, [R47+0x2004] ;  /* 0x002004002f1d7984 */ /* 0x000fe80000000800 */
[----:B------:R0:W-:Y:S01]  /*1380*/  @P6 STG.E.128 desc[UR6][R30.64], R20 ;  /* 0x000000141e006986 */ /* 0x0001e2000c101d06 */
[----:B------:R-:W-:-:S03]  /*1390*/  ISETP.NE.AND P6, PT, R26, RZ, PT ;  /* 0x000000ff1a00720c */ /* 0x000fc60003fc5270 */
[----:B------:R-:W1:Y:S04]  /*13a0*/  LDS R26, [R32+0x1008] ;  /* 0x00100800201a7984 */ /* 0x000e680000000800 */
[----:B------:R-:W-:Y:S01]  /*13b0*/  LDS R31, [R47+0x200c] ;  /* 0x00200c002f1f7984 */ /* 0x000fe20000000800 */
[----:B0-----:R-:W-:-:S05]  /*13c0*/  LEA R30, R44, UR4, 0x2 ;  /* 0x000000042c1e7c11 */ /* 0x001fca000f8e10ff */
[----:B------:R-:W-:Y:S02]  /*13d0*/  IMAD R48, R49, 0x4, R30 ;  /* 0x0000000431307824 */ /* 0x000fe400078e021e */
[----:B------:R-:W0:Y:S04]  /*13e0*/  LDS R30, [R47+0x2008] ;  /* 0x002008002f1e7984 */ /* 0x000e280000000800 */
[----:B------:R-:W-:Y:S04]  /*13f0*/  LDS R32, [R48+0x3000] ;  /* 0x0030000030207984 */ /* 0x000fe80000000800 */
[----:B------:R-:W-:Y:S04]  /*1400*/  LDS R33, [R48+0x3004] ;  /* 0x0030040030217984 */ /* 0x000fe80000000800 */
[----:B------:R-:W-:Y:S04]  /*1410*/  LDS R34, [R48+0x3008] ;  /* 0x0030080030227984 */ /* 0x000fe80000000800 */
[----:B------:R-:W0:Y:S01]  /*1420*/  LDS R35, [R48+0x300c] ;  /* 0x00300c0030237984 */ /* 0x000e220000000800 */
[----:B------:R-:W-:Y:S01]  /*1430*/  SHF.R.U32.HI R53, RZ, 0x2, R40 ;  /* 0x00000002ff357819 */ /* 0x000fe20000011628 */
[----:B------:R-:W-:-:S02]  /*1440*/  IMAD.SHL.U32 R40, R40, 0x400, RZ ;  /* 0x0000040028287824 */ /* 0x000fc400078e00ff */
[----:B------:R-:W-:-:S03]  /*1450*/  IMAD.WIDE R50, R51, 0x4, R42 ;  /* 0x0000000433327825 */ /* 0x000fc600078e022a */
[----:B------:R-:W-:Y:S01]  /*1460*/  LOP3.LUT R40, R40, 0xc00, RZ, 0xc0, !PT ;  /* 0x00000c0028287812 */ /* 0x000fe200078ec0ff */
[C---:B------:R-:W-:Y:S01]  /*1470*/  IMAD.IADD R39, R38.reuse, 0x1, R39 ;  /* 0x0000000126277824 */ /* 0x040fe200078e0227 */
[----:B------:R-:W-:Y:S01]  /*1480*/  SGXT.U32 R53, R53, 0x6 ;  /* 0x000000063535781a */ /* 0x000fe20000000000 */
[----:B------:R-:W-:Y:S01]  /*1490*/  IMAD.IADD R41, R38, 0x1, R41 ;  /* 0x0000000126297824 */ /* 0x000fe200078e0229 */
[C---:B------:R-:W-:Y:S01]  /*14a0*/  LOP3.LUT R38, R40.reuse, 0x100, RZ, 0xfc, !PT ;  /* 0x0000010028267812 */ /* 0x040fe200078efcff */
[----:B-1----:R1:W-:Y:S01]  /*14b0*/  @P5 STG.E.128 desc[UR6][R50.64], R24 ;  /* 0x0000001832005986 */ /* 0x0023e2000c101d06 */
[----:B--2---:R-:W-:Y:S01]  /*14c0*/  FADD R21, R21, R5 ;  /* 0x0000000515157221 */ /* 0x004fe20000000000 */
[----:B-1----:R-:W-:Y:S02]  /*14d0*/  LOP3.LUT R50, R40, R53, RZ, 0xfc, !PT ;  /* 0x0000003528327212 */ /* 0x002fe400078efcff */
[----:B------:R-:W-:-:S05]  /*14e0*/  LEA.HI R51, R38, UR4, RZ, 0x1c ;  /* 0x0000000426337c11 */ /* 0x000fca000f8fe0ff */
[----:B------:R-:W-:Y:S02]  /*14f0*/  IMAD R38, R50, 0x4, R51 ;  /* 0x0000000432267824 */ /* 0x000fe400078e0233 */
[----:B------:R-:W-:Y:S01]  /*1500*/  FADD R51, R20, R4 ;  /* 0x0000000414337221 */ /* 0x000fe20000000000 */
[----:B------:R-:W-:-:S04]  /*1510*/  IMAD.WIDE R4, R39, 0x4, R42 ;  /* 0x0000000427047825 */ /* 0x000fc800078e022a */
[----:B------:R-:W-:Y:S01]  /*1520*/  IMAD.WIDE R42, R41, 0x4, R42 ;  /* 0x00000004292a7825 */ /* 0x000fe200078e022a */
[----:B0-----:R-:W-:Y:S04]  /*1530*/  @P4 STG.E.128 desc[UR6][R4.64], R28 ;  /* 0x0000001c04004986 */ /* 0x001fe8000c101d06 */
[----:B------:R-:W-:Y:S01]  /*1540*/  @P0 STG.E.128 desc[UR6][R42.64], R32 ;  /* 0x000000202a000986 */ /* 0x000fe2000c101d06 */
[C---:B------:R-:W-:Y:S02]  /*1550*/  LOP3.LUT R52, R40.reuse, 0x200, RZ, 0xfc, !PT ;  /* 0x0000020028347812 */ /* 0x040fe400078efcff */
[C---:B------:R-:W-:Y:S02]  /*1560*/  LOP3.LUT R54, R40.reuse, 0x300, RZ, 0xfc, !PT ;  /* 0x0000030028367812 */ /* 0x040fe400078efcff */
[----:B------:R-:W-:-:S02]  /*1570*/  LEA.HI R47, R40, UR4, RZ, 0x1c ;  /* 0x00000004282f7c11 */ /* 0x000fc4000f8fe0ff */
[----:B------:R-:W-:Y:S02]  /*1580*/  LEA.HI R53, R52, UR4, RZ, 0x1c ;  /* 0x0000000434357c11 */ /* 0x000fe4000f8fe0ff */
[----:B------:R-:W-:Y:S01]  /*1590*/  LEA.HI R55, R54, UR4, RZ, 0x1c ;  /* 0x0000000436377c11 */ /* 0x000fe2000f8fe0ff */
[C---:B------:R-:W-:Y:S01]  /*15a0*/  IMAD R40, R50.reuse, 0x4, R47 ;  /* 0x0000000432287824 */ /* 0x040fe200078e022f */
[----:B------:R-:W-:Y:S01]  /*15b0*/  BAR.SYNC.DEFER_BLOCKING 0x0 ;  /* 0x0000000000007b1d */ /* 0x000fe20000010000 */
[----:B------:R-:W-:Y:S01]  /*15c0*/  LEA R47, R50, R53, 0x2 ;  /* 0x00000035322f7211 */ /* 0x000fe200078e10ff */
[----:B------:R-:W-:Y:S01]  /*15d0*/  FADD R6, R22, R6 ;  /* 0x0000000616067221 */ /* 0x000fe20000000000 */
[----:B------:R-:W-:Y:S02]  /*15e0*/  IMAD R48, R50, 0x4, R55 ;  /* 0x0000000432307824 */ /* 0x000fe400078e0237 */
[----:B------:R-:W-:Y:S01]  /*15f0*/  FADD R7, R23, R7 ;  /* 0x0000000717077221 */ /* 0x000fe20000000000 */
[----:B---3--:R-:W-:Y:S01]  /*1600*/  FADD R23, R24, R8 ;  /* 0x0000000818177221 */ /* 0x008fe20000000000 */
[----:B------:R-:W-:Y:S01]  /*1610*/  FADD R9, R25, R9 ;  /* 0x0000000919097221 */ /* 0x000fe20000000000 */
[----:B------:R-:W-:Y:S01]  /*1620*/  FADD R10, R26, R10 ;  /* 0x0000000a1a0a7221 */ /* 0x000fe20000000000 */
[----:B------:R-:W-:Y:S01]  /*1630*/  FADD R11, R27, R11 ;  /* 0x0000000b1b0b7221 */ /* 0x000fe20000000000 */
[----:B----4-:R-:W-:Y:S01]  /*1640*/  FADD R25, R28, R12 ;  /* 0x0000000c1c197221 */ /* 0x010fe20000000000 */
[----:B------:R-:W-:Y:S01]  /*1650*/  FADD R13, R29, R13 ;  /* 0x0000000d1d0d7221 */ /* 0x000fe20000000000 */
[----:B------:R-:W-:Y:S01]  /*1660*/  FADD R14, R30, R14 ;  /* 0x0000000e1e0e7221 */ /* 0x000fe20000000000 */
[----:B------:R-:W-:Y:S01]  /*1670*/  FADD R15, R31, R15 ;  /* 0x0000000f1f0f7221 */ /* 0x000fe20000000000 */
[----:B-----5:R-:W-:Y:S01]  /*1680*/  FADD R27, R32, R16 ;  /* 0x00000010201b7221 */ /* 0x020fe20000000000 */
[----:B------:R-:W-:Y:S01]  /*1690*/  FADD R17, R33, R17 ;  /* 0x0000001121117221 */ /* 0x000fe20000000000 */
[----:B------:R-:W-:Y:S01]  /*16a0*/  FADD R18, R34, R18 ;  /* 0x0000001222127221 */ /* 0x000fe20000000000 */
[----:B------:R-:W-:Y:S04]  /*16b0*/  STS [R40], R51 ;  /* 0x0000003328007388 */ /* 0x000fe80000000800 */
[----:B------:R0:W-:Y:S04]  /*16c0*/  STS [R38+0x400], R21 ;  /* 0x0004001526007388 */ /* 0x0001e80000000800 */
[----:B------:R-:W-:Y:S04]  /*16d0*/  STS [R47+0x800], R6 ;  /* 0x000800062f007388 */ /* 0x000fe80000000800 */
[----:B------:R-:W-:Y:S01]  /*16e0*/  STS [R48+0xc00], R7 ;  /* 0x000c000730007388 */ /* 0x000fe20000000800 */
[----:B------:R-:W-:Y:S01]  /*16f0*/  FADD R39, R35, R19 ;  /* 0x0000001323277221 */ /* 0x000fe20000000000 */
[----:B------:R-:W-:Y:S01]  /*1700*/  LOP3.LUT R46, R46, 0x70, RZ, 0xc0, !PT ;  /* 0x000000702e2e7812 */ /* 0x000fe200078ec0ff */
[----:B0-----:R-:W0:Y:S01]  /*1710*/  LDC.64 R20, c[0x0][0x248] ;  /* 0x00009200ff147b82 */ /* 0x001e220000000a00 */
[----:B------:R-:W-:Y:S04]  /*1720*/  STS [R40+0x100], R23 ;  /* 0x0001001728007388 */ /* 0x000fe80000000800 */
        /* <DEDUP_REMOVED lines=8> */
[----:B------:R0:W-:Y:S04]  /*17b0*/  STS [R38+0x700], R17 ;  /* 0x0007001126007388 */ /* 0x0001e80000000800 */
[----:B------:R1:W-:Y:S04]  /*17c0*/  STS [R47+0xb00], R18 ;  /* 0x000b00122f007388 */ /* 0x0003e80000000800 */
[----:B------:R-:W-:Y:S01]  /*17d0*/  STS [R48+0xf00], R39 ;  /* 0x000f002730007388 */ /* 0x000fe20000000800 */
[----:B------:R-:W-:Y:S01]  /*17e0*/  LOP3.LUT R45, R45, 0xb0, RZ, 0xc0, !PT ;  /* 0x000000b02d2d7812 */ /* 0x000fe200078ec0ff */
[----:B------:R-:W-:-:S04]  /*17f0*/  VIADD R46, R46, UR4 ;  /* 0x000000042e2e7c36 */ /* 0x000fc80008000000 */
[----:B------:R-:W-:Y:S02]  /*1800*/  VIADD R4, R45, UR4 ;  /* 0x000000042d047c36 */ /* 0x000fe40008000000 */
[C---:B------:R-:W-:Y:S01]  /*1810*/  IMAD R8, R49.reuse, 0x4, R46 ;  /* 0x0000000431087824 */ /* 0x040fe200078e022e */
[----:B------:R-:W-:Y:S01]  /*1820*/  BAR.SYNC.DEFER_BLOCKING 0x0 ;  /* 0x0000000000007b1d */ /* 0x000fe20000010000 */
[----:B------:R-:W-:-:S05]  /*1830*/  IMAD R12, R49, 0x4, R4 ;  /* 0x00000004310c7824 */ /* 0x000fca00078e0204 */
[----:B------:R-:W2:Y:S04]  /*1840*/  LDS.128 R4, [R37] ;  /* 0x0000000025047984 */ /* 0x000ea80000000c00 */
[----:B------:R-:W3:Y:S04]  /*1850*/  LDS.128 R8, [R8+0x1000] ;  /* 0x0010000008087984 */ /* 0x000ee80000000c00 */
[----:B------:R-:W4:Y:S01]  /*1860*/  LDS.128 R12, [R12+0x2000] ;  /* 0x002000000c0c7984 */ /* 0x000f220000000c00 */
[----:B0-----:R-:W-:Y:S01]  /*1870*/  IMAD.WIDE R16, R36, 0x4, R20 ;  /* 0x0000000424107825 */ /* 0x001fe200078e0214 */
[----:B------:R-:W-:-:S03]  /*1880*/  LOP3.LUT R44, R44, 0xf0, RZ, 0xc0, !PT ;  /* 0x000000f02c2c7812 */ /* 0x000fc600078ec0ff */
[----:B-1----:R-:W-:-:S04]  /*1890*/  IMAD.WIDE R18, R2, 0x4, R20 ;  /* 0x0000000402127825 */ /* 0x002fc800078e0214 */
[----:B------:R-:W-:-:S04]  /*18a0*/  IMAD.WIDE R2, R3, 0x4, R20 ;  /* 0x0000000403027825 */ /* 0x000fc800078e0214 */
[----:B------:R-:W-:-:S04]  /*18b0*/  VIADD R44, R44, UR4 ;  /* 0x000000042c2c7c36 */ /* 0x000fc80008000000 */
[----:B------:R-:W-:Y:S01]  /*18c0*/  IMAD R44, R49, 0x4, R44 ;  /* 0x00000004312c7824 */ /* 0x000fe200078e022c */
[----:B--2---:R0:W-:Y:S04]  /*18d0*/  @P6 STG.E.128 desc[UR6][R16.64], R4 ;  /* 0x0000000410006986 */ /* 0x0041e8000c101d06 */
[----:B---3--:R0:W-:Y:S04]  /*18e0*/  @P3 STG.E.128 desc[UR6][R18.64], R8 ;  /* 0x0000000812003986 */ /* 0x0081e8000c101d06 */
[----:B----4-:R0:W-:Y:S02]  /*18f0*/  @P2 STG.E.128 desc[UR6][R2.64], R12 ;  /* 0x0000000c02002986 */ /* 0x0101e4000c101d06 */
[----:B0-----:R-:W-:Y:S05]  /*1900*/  @!P1 EXIT ;  /* 0x000000000000994d */ /* 0x001fea0003800000 */
[----:B------:R-:W1:Y:S01]  /*1910*/  LDS.128 R44, [R44+0x3000] ;  /* 0x003000002c2c7984 */ /* 0x000e620000000c00 */
[----:B0-----:R-:W-:-:S05]  /*1920*/  IMAD.WIDE R2, R0, 0x4, R20 ;  /* 0x0000000400027825 */ /* 0x001fca00078e0214 */
[----:B-1----:R-:W-:Y:S01]  /*1930*/  STG.E.128 desc[UR6][R2.64], R44 ;  /* 0x0000002c02007986 */ /* 0x002fe2000c101d06 */
[----:B------:R-:W-:Y:S05]  /*1940*/  EXIT ;  /* 0x000000000000794d */ /* 0x000fea0003800000 */
.L_x_0:
[----:B------:R-:W-:-:S00]  /*1950*/  BRA `(.L_x_0) ;  /* 0xfffffffc00fc7947 */ /* 0x000fc0000383ffff */
[----:B------:R-:W-:-:S00]  /*1960*/  NOP ;  /* 0x0000000000007918 */ /* 0x000fc00000000000 */
        /* <DEDUP_REMOVED lines=9> */
.L_x_1:


//--------------------- .nv.global.init           --------------------------
	.section	.nv.global.init,"aw",@progbits
.nv.global.init:
	.type		_$_str,@object
	.size		_$_str,(_$_str_$_2 - _$_str)
_$_str:
        /*0000*/ 	.byte	0x5f, 0x5f, 0x43, 0x55, 0x44, 0x41, 0x5f, 0x46, 0x54, 0x5a, 0x00
	.type		_$_str_$_2,@object
	.size		_$_str_$_2,(.L_1 - _$_str_$_2)
_$_str_$_2:
        /*000b*/ 	.byte	0x5f, 0x5f, 0x43, 0x55, 0x44, 0x41, 0x5f, 0x50, 0x52, 0x45, 0x43, 0x5f, 0x53, 0x51, 0x52, 0x54
        /*001b*/ 	.byte	0x00
.L_1:


//--------------------- .nv.shared.triton_poi_fused__native_batch_norm_legit_no_training_add_relu_18 --------------------------
	.section	.nv.shared.triton_poi_fused__native_batch_norm_legit_no_training_add_relu_18,"aw",@nobits
	.sectionflags	@""
	.align	16
	.zero		1024


//--------------------- .nv.constant0.triton_poi_fused__native_batch_norm_legit_no_training_add_relu_18 --------------------------
	.section	.nv.constant0.triton_poi_fused__native_batch_norm_legit_no_training_add_relu_18,"a",@progbits
	.sectionflags	@""
	.align	4
.nv.constant0.triton_poi_fused__native_batch_norm_legit_no_training_add_relu_18:
	.zero		600
